//
// Generated by NVIDIA NVVM Compiler
//
// Compiler Build ID: CL-36424714
// Cuda compilation tools, release 13.0, V13.0.88
// Based on NVVM 20.0.0
//

.version 9.0
.target sm_100
.address_size 64

	// .globl	_Z13bfs_optimizedP4NodePiPbS2_S1_S2_

.visible .entry _Z13bfs_optimizedP4NodePiPbS2_S1_S2_(
	.param .u64 .ptr .align 1 _Z13bfs_optimizedP4NodePiPbS2_S1_S2__param_0,
	.param .u64 .ptr .align 1 _Z13bfs_optimizedP4NodePiPbS2_S1_S2__param_1,
	.param .u64 .ptr .align 1 _Z13bfs_optimizedP4NodePiPbS2_S1_S2__param_2,
	.param .u64 .ptr .align 1 _Z13bfs_optimizedP4NodePiPbS2_S1_S2__param_3,
	.param .u64 .ptr .align 1 _Z13bfs_optimizedP4NodePiPbS2_S1_S2__param_4,
	.param .u64 .ptr .align 1 _Z13bfs_optimizedP4NodePiPbS2_S1_S2__param_5
)
{
	.reg .pred 	%p<14>;
	.reg .b16 	%rs<21>;
	.reg .b32 	%r<40>;
	.reg .b64 	%rd<56>;

	ld.param.u64 	%rd11, [_Z13bfs_optimizedP4NodePiPbS2_S1_S2__param_0];
	ld.param.u64 	%rd12, [_Z13bfs_optimizedP4NodePiPbS2_S1_S2__param_1];
	ld.param.u64 	%rd13, [_Z13bfs_optimizedP4NodePiPbS2_S1_S2__param_2];
	ld.param.u64 	%rd14, [_Z13bfs_optimizedP4NodePiPbS2_S1_S2__param_3];
	ld.param.u64 	%rd15, [_Z13bfs_optimizedP4NodePiPbS2_S1_S2__param_4];
	ld.param.u64 	%rd16, [_Z13bfs_optimizedP4NodePiPbS2_S1_S2__param_5];
	cvta.to.global.u64 	%rd1, %rd15;
	cvta.to.global.u64 	%rd2, %rd12;
	cvta.to.global.u64 	%rd3, %rd14;
	cvta.to.global.u64 	%rd4, %rd13;
	cvta.to.global.u64 	%rd5, %rd16;
	mov.u32 	%r19, %tid.x;
	mov.u32 	%r20, %ctaid.x;
	mov.u32 	%r21, %ntid.x;
	mad.lo.s32 	%r1, %r20, %r21, %r19;
	setp.lt.s32 	%p1, %r1, 1025;
	@%p1 bra 	$L__BB0_2;
	mov.b16 	%rs1, 0;
	st.global.u8 	[%rd5], %rs1;
$L__BB0_2:
	cvt.s64.s32 	%rd17, %r1;
	add.s64 	%rd6, %rd4, %rd17;
	ld.global.u8 	%rs2, [%rd6];
	setp.ne.s16 	%p2, %rs2, 1;
	@%p2 bra 	$L__BB0_21;
	add.s64 	%rd7, %rd3, %rd17;
	ld.global.u8 	%rs3, [%rd7];
	setp.ne.s16 	%p3, %rs3, 0;
	@%p3 bra 	$L__BB0_21;
	mov.b16 	%rs4, 0;
	st.global.u8 	[%rd6], %rs4;
	mov.b16 	%rs5, 1;
	st.global.u8 	[%rd7], %rs5;
	cvta.to.global.u64 	%rd19, %rd11;
	mul.wide.s32 	%rd20, %r1, 8;
	add.s64 	%rd21, %rd19, %rd20;
	ld.global.u32 	%r2, [%rd21];
	ld.global.u32 	%r22, [%rd21+4];
	add.s32 	%r3, %r22, %r2;
	setp.lt.s32 	%p4, %r22, 1;
	@%p4 bra 	$L__BB0_21;
	mul.wide.s32 	%rd22, %r1, 4;
	add.s64 	%rd8, %rd1, %rd22;
	add.s32 	%r23, %r2, 1;
	max.s32 	%r4, %r3, %r23;
	sub.s32 	%r24, %r4, %r2;
	and.b32  	%r5, %r24, 3;
	setp.eq.s32 	%p5, %r5, 0;
	mov.u32 	%r38, %r2;
	@%p5 bra 	$L__BB0_10;
	neg.s32 	%r36, %r5;
	mov.u32 	%r38, %r2;
$L__BB0_7:
	.pragma "nounroll";
	mul.wide.s32 	%rd23, %r38, 4;
	add.s64 	%rd24, %rd2, %rd23;
	ld.global.u32 	%r9, [%rd24];
	cvt.s64.s32 	%rd25, %r9;
	add.s64 	%rd26, %rd3, %rd25;
	ld.global.u8 	%rs6, [%rd26];
	setp.ne.s16 	%p6, %rs6, 0;
	@%p6 bra 	$L__BB0_9;
	ld.global.u32 	%r25, [%rd8];
	add.s32 	%r26, %r25, 1;
	mul.wide.s32 	%rd28, %r9, 4;
	add.s64 	%rd29, %rd1, %rd28;
	st.global.u32 	[%rd29], %r26;
	add.s64 	%rd30, %rd4, %rd25;
	mov.b16 	%rs7, 1;
	st.global.u8 	[%rd30], %rs7;
	mov.b16 	%rs8, 0;
	st.global.u8 	[%rd5], %rs8;
$L__BB0_9:
	add.s32 	%r38, %r38, 1;
	add.s32 	%r36, %r36, 1;
	setp.ne.s32 	%p7, %r36, 0;
	@%p7 bra 	$L__BB0_7;
$L__BB0_10:
	sub.s32 	%r27, %r2, %r4;
	setp.gt.u32 	%p8, %r27, -4;
	@%p8 bra 	$L__BB0_21;
	add.s64 	%rd9, %rd2, 8;
$L__BB0_12:
	mul.wide.s32 	%rd31, %r38, 4;
	add.s64 	%rd10, %rd9, %rd31;
	ld.global.u32 	%r14, [%rd10+-8];
	cvt.s64.s32 	%rd32, %r14;
	add.s64 	%rd33, %rd3, %rd32;
	ld.global.u8 	%rs9, [%rd33];
	setp.ne.s16 	%p9, %rs9, 0;
	@%p9 bra 	$L__BB0_14;
	ld.global.u32 	%r28, [%rd8];
	add.s32 	%r29, %r28, 1;
	mul.wide.s32 	%rd35, %r14, 4;
	add.s64 	%rd36, %rd1, %rd35;
	st.global.u32 	[%rd36], %r29;
	add.s64 	%rd37, %rd4, %rd32;
	mov.b16 	%rs10, 1;
	st.global.u8 	[%rd37], %rs10;
	mov.b16 	%rs11, 0;
	st.global.u8 	[%rd5], %rs11;
$L__BB0_14:
	ld.global.u32 	%r15, [%rd10+-4];
	cvt.s64.s32 	%rd38, %r15;
	add.s64 	%rd39, %rd3, %rd38;
	ld.global.u8 	%rs12, [%rd39];
	setp.ne.s16 	%p10, %rs12, 0;
	@%p10 bra 	$L__BB0_16;
	ld.global.u32 	%r30, [%rd8];
	add.s32 	%r31, %r30, 1;
	mul.wide.s32 	%rd41, %r15, 4;
	add.s64 	%rd42, %rd1, %rd41;
	st.global.u32 	[%rd42], %r31;
	add.s64 	%rd43, %rd4, %rd38;
	mov.b16 	%rs13, 1;
	st.global.u8 	[%rd43], %rs13;
	mov.b16 	%rs14, 0;
	st.global.u8 	[%rd5], %rs14;
$L__BB0_16:
	ld.global.u32 	%r16, [%rd10];
	cvt.s64.s32 	%rd44, %r16;
	add.s64 	%rd45, %rd3, %rd44;
	ld.global.u8 	%rs15, [%rd45];
	setp.ne.s16 	%p11, %rs15, 0;
	@%p11 bra 	$L__BB0_18;
	ld.global.u32 	%r32, [%rd8];
	add.s32 	%r33, %r32, 1;
	mul.wide.s32 	%rd47, %r16, 4;
	add.s64 	%rd48, %rd1, %rd47;
	st.global.u32 	[%rd48], %r33;
	add.s64 	%rd49, %rd4, %rd44;
	mov.b16 	%rs16, 1;
	st.global.u8 	[%rd49], %rs16;
	mov.b16 	%rs17, 0;
	st.global.u8 	[%rd5], %rs17;
$L__BB0_18:
	ld.global.u32 	%r17, [%rd10+4];
	cvt.s64.s32 	%rd50, %r17;
	add.s64 	%rd51, %rd3, %rd50;
	ld.global.u8 	%rs18, [%rd51];
	setp.ne.s16 	%p12, %rs18, 0;
	@%p12 bra 	$L__BB0_20;
	ld.global.u32 	%r34, [%rd8];
	add.s32 	%r35, %r34, 1;
	mul.wide.s32 	%rd53, %r17, 4;
	add.s64 	%rd54, %rd1, %rd53;
	st.global.u32 	[%rd54], %r35;
	add.s64 	%rd55, %rd4, %rd50;
	mov.b16 	%rs19, 1;
	st.global.u8 	[%rd55], %rs19;
	mov.b16 	%rs20, 0;
	st.global.u8 	[%rd5], %rs20;
$L__BB0_20:
	add.s32 	%r38, %r38, 4;
	setp.lt.s32 	%p13, %r38, %r3;
	@%p13 bra 	$L__BB0_12;
$L__BB0_21:
	ret;

}


// ===== COMPILED SASS (sm_100) =====

	.target	sm_100

	.elftype	@"ET_EXEC"


//--------------------- .note.nv.tkinfo           --------------------------
	.section	.note.nv.tkinfo,"",@"SHT_NOTE"
	.sectionflags	@"SHF_NOTE_NV_TKINFO"
	.tkinfo
        /*0018*/ 	.word	0x00000002
        /*0030*/ 	.string	""
        /*0030*/ 	.string	"ptxas"
        /*0030*/ 	.string	"Cuda compilation tools, release 13.0, V13.0.88"
        /*0030*/ 	.string	"Build cuda_13.0.r13.0/compiler.36424714_0"
        /*0030*/ 	.string	"-arch sm_100 -m 64 "



//--------------------- .note.nv.cuinfo           --------------------------
	.section	.note.nv.cuinfo,"",@"SHT_NOTE"
	.sectionflags	@"SHF_NOTE_NV_CUINFO"
        /*0018*/ 	.short	0x0002
        /*001a*/ 	.short	0x0064
        /*001c*/ 	.short	0x0082
	.zero		2


//--------------------- .nv.info                  --------------------------
	.section	.nv.info,"",@"SHT_CUDA_INFO"
	.align	4


	//----- nvinfo : EIATTR_REGCOUNT
	.align		4
        /*0000*/ 	.byte	0x04, 0x2f
        /*0002*/ 	.short	(.L_1 - .L_0)
	.align		4
.L_0:
        /*0004*/ 	.word	index@(_Z13bfs_optimizedP4NodePiPbS2_S1_S2_)
        /*0008*/ 	.word	0x00000018


	//----- nvinfo : EIATTR_FRAME_SIZE
	.align		4
.L_1:
        /*000c*/ 	.byte	0x04, 0x11
        /*000e*/ 	.short	(.L_3 - .L_2)
	.align		4
.L_2:
        /*0010*/ 	.word	index@(_Z13bfs_optimizedP4NodePiPbS2_S1_S2_)
        /*0014*/ 	.word	0x00000000


	//----- nvinfo : EIATTR_MIN_STACK_SIZE
	.align		4
.L_3:
        /*0018*/ 	.byte	0x04, 0x12
        /*001a*/ 	.short	(.L_5 - .L_4)
	.align		4
.L_4:
        /*001c*/ 	.word	index@(_Z13bfs_optimizedP4NodePiPbS2_S1_S2_)
        /*0020*/ 	.word	0x00000000
.L_5:


//--------------------- .nv.compat                --------------------------
	.section	.nv.compat,"",@"SHT_CUDA_COMPAT_INFO"
	.align	4
        /*0000*/ 	.byte	0x02, 0x09, 0x00, 0x00, 0x02, 0x02, 0x01, 0x00, 0x02, 0x05, 0x05, 0x00, 0x03, 0x07, 0x01, 0x01
        /*0010*/ 	.byte	0x02, 0x03, 0x00, 0x00, 0x02, 0x06, 0x01, 0x00, 0x04, 0x0b, 0x08, 0x00, 0x09, 0x00, 0x00, 0x00
        /*0020*/ 	.byte	0x00, 0x00, 0x00, 0x00


//--------------------- .nv.info._Z13bfs_optimizedP4NodePiPbS2_S1_S2_ --------------------------
	.section	.nv.info._Z13bfs_optimizedP4NodePiPbS2_S1_S2_,"",@"SHT_CUDA_INFO"
	.sectionflags	@""
	.align	4


	//----- nvinfo : EIATTR_CUDA_API_VERSION
	.align		4
        /*0000*/ 	.byte	0x04, 0x37
        /*0002*/ 	.short	(.L_7 - .L_6)
.L_6:
        /*0004*/ 	.word	0x00000082


	//----- nvinfo : EIATTR_KPARAM_INFO
	.align		4
.L_7:
        /*0008*/ 	.byte	0x04, 0x17
        /*000a*/ 	.short	(.L_9 - .L_8)
.L_8:
        /*000c*/ 	.word	0x00000000
        /*0010*/ 	.short	0x0005
        /*0012*/ 	.short	0x0028
        /*0014*/ 	.byte	0x00, 0xf5, 0x21, 0x00


	//----- nvinfo : EIATTR_KPARAM_INFO
	.align		4
.L_9:
        /*0018*/ 	.byte	0x04, 0x17
        /*001a*/ 	.short	(.L_11 - .L_10)
.L_10:
        /*001c*/ 	.word	0x00000000
        /*0020*/ 	.short	0x0004
        /*0022*/ 	.short	0x0020
        /*0024*/ 	.byte	0x00, 0xf5, 0x21, 0x00


	//----- nvinfo : EIATTR_KPARAM_INFO
	.align		4
.L_11:
        /*0028*/ 	.byte	0x04, 0x17
        /*002a*/ 	.short	(.L_13 - .L_12)
.L_12:
        /*002c*/ 	.word	0x00000000
        /*0030*/ 	.short	0x0003
        /*0032*/ 	.short	0x0018
        /*0034*/ 	.byte	0x00, 0xf5, 0x21, 0x00


	//----- nvinfo : EIATTR_KPARAM_INFO
	.align		4
.L_13:
        /*0038*/ 	.byte	0x04, 0x17
        /*003a*/ 	.short	(.L_15 - .L_14)
.L_14:
        /*003c*/ 	.word	0x00000000
        /*0040*/ 	.short	0x0002
        /*0042*/ 	.short	0x0010
        /*0044*/ 	.byte	0x00, 0xf5, 0x21, 0x00


	//----- nvinfo : EIATTR_KPARAM_INFO
	.align		4
.L_15:
        /*0048*/ 	.byte	0x04, 0x17
        /*004a*/ 	.short	(.L_17 - .L_16)
.L_16:
        /*004c*/ 	.word	0x00000000
        /*0050*/ 	.short	0x0001
        /*0052*/ 	.short	0x0008
        /*0054*/ 	.byte	0x00, 0xf5, 0x21, 0x00


	//----- nvinfo : EIATTR_KPARAM_INFO
	.align		4
.L_17:
        /*0058*/ 	.byte	0x04, 0x17
        /*005a*/ 	.short	(.L_19 - .L_18)
.L_18:
        /*005c*/ 	.word	0x00000000
        /*0060*/ 	.short	0x0000
        /*0062*/ 	.short	0x0000
        /*0064*/ 	.byte	0x00, 0xf5, 0x21, 0x00


	//----- nvinfo : EIATTR_SPARSE_MMA_MASK
	.align		4
.L_19:
        /*0068*/ 	.byte	0x03, 0x50
        /*006a*/ 	.short	0x0000


	//----- nvinfo : EIATTR_MAXREG_COUNT
	.align		4
        /*006c*/ 	.byte	0x03, 0x1b
        /*006e*/ 	.short	0x00ff


	//----- nvinfo : EIATTR_MERCURY_ISA_VERSION
	.align		4
        /*0070*/ 	.byte	0x03, 0x5f
        /*0072*/ 	.short	0x0101


	//----- nvinfo : EIATTR_VRC_CTA_INIT_COUNT
	.align		4
        /*0074*/ 	.byte	0x02, 0x4a
	.zero		1
	.zero		1


	//----- nvinfo : EIATTR_EXIT_INSTR_OFFSETS
	.align		4
        /*0078*/ 	.byte	0x04, 0x1c
        /*007a*/ 	.short	(.L_21 - .L_20)


	//   ....[0]....
.L_20:
        /*007c*/ 	.word	0x000000f0


	//   ....[1]....
        /*0080*/ 	.word	0x00000150


	//   ....[2]....
        /*0084*/ 	.word	0x000001d0


	//   ....[3]....
        /*0088*/ 	.word	0x00000450


	//   ....[4]....
        /*008c*/ 	.word	0x000009c0


	//----- nvinfo : EIATTR_CRS_STACK_SIZE
	.align		4
.L_21:
        /*0090*/ 	.byte	0x04, 0x1e
        /*0092*/ 	.short	(.L_23 - .L_22)
.L_22:
        /*0094*/ 	.word	0x00000000


	//----- nvinfo : EIATTR_CBANK_PARAM_SIZE
	.align		4
.L_23:
        /*0098*/ 	.byte	0x03, 0x19
        /*009a*/ 	.short	0x0030


	//----- nvinfo : EIATTR_PARAM_CBANK
	.align		4
        /*009c*/ 	.byte	0x04, 0x0a
        /*009e*/ 	.short	(.L_25 - .L_24)
	.align		4
.L_24:
        /*00a0*/ 	.word	index@(.nv.constant0._Z13bfs_optimizedP4NodePiPbS2_S1_S2_)
        /*00a4*/ 	.short	0x0380
        /*00a6*/ 	.short	0x0030


	//----- nvinfo : EIATTR_SW_WAR
	.align		4
.L_25:
        /*00a8*/ 	.byte	0x04, 0x36
        /*00aa*/ 	.short	(.L_27 - .L_26)
.L_26:
        /*00ac*/ 	.word	0x00000008
.L_27:


//--------------------- .nv.callgraph             --------------------------
	.section	.nv.callgraph,"",@"SHT_CUDA_CALLGRAPH"
	.align	4
	.sectionentsize	8
	.align		4
        /*0000*/ 	.word	0x00000000
	.align		4
        /*0004*/ 	.word	0xffffffff
	.align		4
        /*0008*/ 	.word	0x00000000
	.align		4
        /*000c*/ 	.word	0xfffffffe
	.align		4
        /*0010*/ 	.word	0x00000000
	.align		4
        /*0014*/ 	.word	0xfffffffd
	.align		4
        /*0018*/ 	.word	0x00000000
	.align		4
        /*001c*/ 	.word	0xfffffffc


//--------------------- .text._Z13bfs_optimizedP4NodePiPbS2_S1_S2_ --------------------------
	.section	.text._Z13bfs_optimizedP4NodePiPbS2_S1_S2_,"ax",@progbits
	.align	128
        .global         _Z13bfs_optimizedP4NodePiPbS2_S1_S2_
        .type           _Z13bfs_optimizedP4NodePiPbS2_S1_S2_,@function
        .size           _Z13bfs_optimizedP4NodePiPbS2_S1_S2_,(.L_x_5 - _Z13bfs_optimizedP4NodePiPbS2_S1_S2_)
        .other          _Z13bfs_optimizedP4NodePiPbS2_S1_S2_,@"STO_CUDA_ENTRY STV_DEFAULT"
_Z13bfs_optimizedP4NodePiPbS2_S1_S2_:
.text._Z13bfs_optimizedP4NodePiPbS2_S1_S2_:
[----:B------:R-:W-:Y:S01]  /*0000*/  LDC R1, c[0x0][0x37c] ;  /* 0x0000df00ff017b82 */ /* 0x000fe20000000800 */
[----:B------:R-:W0:Y:S07]  /*0010*/  S2R R9, SR_TID.X ;  /* 0x0000000000097919 */ /* 0x000e2e0000002100 */
[----:B------:R-:W0:Y:S01]  /*0020*/  S2UR UR4, SR_CTAID.X ;  /* 0x00000000000479c3 */ /* 0x000e220000002500 */
[----:B------:R-:W1:Y:S07]  /*0030*/  LDCU.64 UR6, c[0x0][0x358] ;  /* 0x00006b00ff0677ac */ /* 0x000e6e0008000a00 */
[----:B------:R-:W0:Y:S02]  /*0040*/  LDC R0, c[0x0][0x360] ;  /* 0x0000d800ff007b82 */ /* 0x000e240000000800 */
[----:B0-----:R-:W-:Y:S01]  /*0050*/  IMAD R9, R0, UR4, R9 ;  /* 0x0000000400097c24 */ /* 0x001fe2000f8e0209 */
[----:B------:R-:W0:Y:S04]  /*0060*/  LDCU.64 UR4, c[0x0][0x390] ;  /* 0x00007200ff0477ac */ /* 0x000e280008000a00 */
[----:B------:R-:W-:-:S02]  /*0070*/  ISETP.GE.AND P0, PT, R9, 0x401, PT ;  /* 0x000004010900780c */ /* 0x000fc40003f06270 */
[----:B------:R-:W-:-:S11]  /*0080*/  SHF.R.S32.HI R6, RZ, 0x1f, R9 ;  /* 0x0000001fff067819 */ /* 0x000fd60000011409 */
[----:B------:R-:W1:Y:S01]  /*0090*/  @P0 LDC.64 R2, c[0x0][0x3a8] ;  /* 0x0000ea00ff020b82 */ /* 0x000e620000000a00 */
[----:B0-----:R-:W-:-:S04]  /*00a0*/  IADD3 R4, P1, PT, R9, UR4, RZ ;  /* 0x0000000409047c10 */ /* 0x001fc8000ff3e0ff */
[----:B------:R-:W-:Y:S01]  /*00b0*/  IADD3.X R5, PT, PT, R6, UR5, RZ, P1, !PT ;  /* 0x0000000506057c10 */ /* 0x000fe20008ffe4ff */
[----:B-1----:R0:W-:Y:S04]  /*00c0*/  @P0 STG.E.U8 desc[UR6][R2.64], RZ ;  /* 0x000000ff02000986 */ /* 0x0021e8000c101106 */
[----:B------:R-:W2:Y:S02]  /*00d0*/  LDG.E.U8 R0, desc[UR6][R4.64] ;  /* 0x0000000604007981 */ /* 0x000ea4000c1e1100 */
[----:B--2---:R-:W-:-:S13]  /*00e0*/  ISETP.NE.AND P0, PT, R0, 0x1, PT ;  /* 0x000000010000780c */ /* 0x004fda0003f05270 */
[----:B0-----:R-:W-:Y:S05]  /*00f0*/  @P0 EXIT ;  /* 0x000000000000094d */ /* 0x001fea0003800000 */
[----:B------:R-:W0:Y:S02]  /*0100*/  LDCU.64 UR4, c[0x0][0x398] ;  /* 0x00007300ff0477ac */ /* 0x000e240008000a00 */
[----:B0-----:R-:W-:-:S04]  /*0110*/  IADD3 R2, P0, PT, R9, UR4, RZ ;  /* 0x0000000409027c10 */ /* 0x001fc8000ff1e0ff */
[----:B------:R-:W-:-:S05]  /*0120*/  IADD3.X R3, PT, PT, R6, UR5, RZ, P0, !PT ;  /* 0x0000000506037c10 */ /* 0x000fca00087fe4ff */
[----:B------:R-:W2:Y:S02]  /*0130*/  LDG.E.U8 R0, desc[UR6][R2.64] ;  /* 0x0000000602007981 */ /* 0x000ea4000c1e1100 */
[----:B--2---:R-:W-:-:S13]  /*0140*/  ISETP.NE.AND P0, PT, R0, RZ, PT ;  /* 0x000000ff0000720c */ /* 0x004fda0003f05270 */
[----:B------:R-:W-:Y:S05]  /*0150*/  @P0 EXIT ;  /* 0x000000000000094d */ /* 0x000fea0003800000 */
[----:B------:R-:W0:Y:S01]  /*0160*/  LDC.64 R6, c[0x0][0x380] ;  /* 0x0000e000ff067b82 */ /* 0x000e220000000a00 */
[----:B------:R-:W-:Y:S01]  /*0170*/  IMAD.MOV.U32 R8, RZ, RZ, 0x1 ;  /* 0x00000001ff087424 */ /* 0x000fe200078e00ff */
[----:B------:R1:W-:Y:S04]  /*0180*/  STG.E.U8 desc[UR6][R4.64], RZ ;  /* 0x000000ff04007986 */ /* 0x0003e8000c101106 */
[----:B------:R1:W-:Y:S01]  /*0190*/  STG.E.U8 desc[UR6][R2.64], R8 ;  /* 0x0000000802007986 */ /* 0x0003e2000c101106 */
[----:B0-----:R-:W-:-:S05]  /*01a0*/  IMAD.WIDE R6, R9, 0x8, R6 ;  /* 0x0000000809067825 */ /* 0x001fca00078e0206 */
[----:B------:R-:W2:Y:S02]  /*01b0*/  LDG.E R0, desc[UR6][R6.64+0x4] ;  /* 0x0000040606007981 */ /* 0x000ea4000c1e1900 */
[----:B--2---:R-:W-:-:S13]  /*01c0*/  ISETP.GE.AND P0, PT, R0, 0x1, PT ;  /* 0x000000010000780c */ /* 0x004fda0003f06270 */
[----:B-1----:R-:W-:Y:S05]  /*01d0*/  @!P0 EXIT ;  /* 0x000000000000894d */ /* 0x002fea0003800000 */
[----:B------:R-:W2:Y:S01]  /*01e0*/  LDG.E R5, desc[UR6][R6.64] ;  /* 0x0000000606057981 */ /* 0x000ea2000c1e1900 */
[----:B------:R-:W0:Y:S01]  /*01f0*/  LDC.64 R2, c[0x0][0x3a0] ;  /* 0x0000e800ff027b82 */ /* 0x000e220000000a00 */
[----:B------:R-:W1:Y:S01]  /*0200*/  LDCU.64 UR4, c[0x0][0x398] ;  /* 0x00007300ff0477ac */ /* 0x000e620008000a00 */
[----:B------:R-:W-:Y:S01]  /*0210*/  BSSY.RECONVERGENT B0, `(.L_x_0) ;  /* 0x0000023000007945 */ /* 0x000fe20003800200 */
[----:B0-----:R-:W-:-:S04]  /*0220*/  IMAD.WIDE R2, R9, 0x4, R2 ;  /* 0x0000000409027825 */ /* 0x001fc800078e0202 */
[----:B--2---:R-:W-:-:S05]  /*0230*/  IMAD.IADD R0, R5, 0x1, R0 ;  /* 0x0000000105007824 */ /* 0x004fca00078e0200 */
[----:B------:R-:W-:-:S05]  /*0240*/  VIADDMNMX R4, R5, 0x1, R0, !PT ;  /* 0x0000000105047846 */ /* 0x000fca0007800100 */
[----:B------:R-:W-:Y:S02]  /*0250*/  IMAD.IADD R8, R4, 0x1, -R5 ;  /* 0x0000000104087824 */ /* 0x000fe400078e0a05 */
[----:B------:R-:W-:-:S03]  /*0260*/  IMAD.IADD R4, R5, 0x1, -R4 ;  /* 0x0000000105047824 */ /* 0x000fc600078e0a04 */
[----:B------:R-:W-:Y:S02]  /*0270*/  LOP3.LUT P1, R8, R8, 0x3, RZ, 0xc0, !PT ;  /* 0x0000000308087812 */ /* 0x000fe4000782c0ff */
[----:B------:R-:W-:-:S11]  /*0280*/  ISETP.GT.U32.AND P0, PT, R4, -0x4, PT ;  /* 0xfffffffc0400780c */ /* 0x000fd60003f04070 */
[----:B-1----:R-:W-:Y:S05]  /*0290*/  @!P1 BRA `(.L_x_1) ;  /* 0x0000000000689947 */ /* 0x002fea0003800000 */
[----:B------:R-:W0:Y:S01]  /*02a0*/  LDC.64 R6, c[0x0][0x388] ;  /* 0x0000e200ff067b82 */ /* 0x000e220000000a00 */
[----:B------:R-:W-:-:S07]  /*02b0*/  IMAD.MOV R4, RZ, RZ, -R8 ;  /* 0x000000ffff047224 */ /* 0x000fce00078e0a08 */
.L_x_2:
[----:B0-----:R-:W-:-:S06]  /*02c0*/  IMAD.WIDE R12, R5, 0x4, R6 ;  /* 0x00000004050c7825 */ /* 0x001fcc00078e0206 */
[----:B------:R-:W2:Y:S02]  /*02d0*/  LDG.E R13, desc[UR6][R12.64] ;  /* 0x000000060c0d7981 */ /* 0x000ea4000c1e1900 */
[----:B--2---:R-:W-:Y:S02]  /*02e0*/  SHF.R.S32.HI R20, RZ, 0x1f, R13 ;  /* 0x0000001fff147819 */ /* 0x004fe4000001140d */
[----:B------:R-:W-:-:S04]  /*02f0*/  IADD3 R14, P1, PT, R13, UR4, RZ ;  /* 0x000000040d0e7c10 */ /* 0x000fc8000ff3e0ff */
[----:B------:R-:W-:-:S05]  /*0300*/  IADD3.X R15, PT, PT, R20, UR5, RZ, P1, !PT ;  /* 0x00000005140f7c10 */ /* 0x000fca0008ffe4ff */
[----:B------:R-:W2:Y:S02]  /*0310*/  LDG.E.U8 R14, desc[UR6][R14.64] ;  /* 0x000000060e0e7981 */ /* 0x000ea4000c1e1100 */
[----:B--2---:R-:W-:-:S13]  /*0320*/  ISETP.NE.AND P1, PT, R14, RZ, PT ;  /* 0x000000ff0e00720c */ /* 0x004fda0003f25270 */
[----:B------:R-:W2:Y:S01]  /*0330*/  @!P1 LDG.E R18, desc[UR6][R2.64] ;  /* 0x0000000602129981 */ /* 0x000ea2000c1e1900 */
[----:B------:R-:W0:Y:S01]  /*0340*/  @!P1 LDC.64 R10, c[0x0][0x390] ;  /* 0x0000e400ff0a9b82 */ /* 0x000e220000000a00 */
[----:B------:R-:W-:Y:S02]  /*0350*/  IMAD.MOV.U32 R19, RZ, RZ, 0x1 ;  /* 0x00000001ff137424 */ /* 0x000fe400078e00ff */
[----:B------:R-:W-:Y:S02]  /*0360*/  VIADD R4, R4, 0x1 ;  /* 0x0000000104047836 */ /* 0x000fe40000000000 */
[----:B------:R-:W-:Y:S01]  /*0370*/  VIADD R5, R5, 0x1 ;  /* 0x0000000105057836 */ /* 0x000fe20000000000 */
[----:B------:R-:W-:Y:S02]  /*0380*/  @!P1 PRMT R14, R19, 0x7610, R14 ;  /* 0x00007610130e9816 */ /* 0x000fe4000000000e */
[----:B------:R-:W1:Y:S08]  /*0390*/  @!P1 LDC.64 R16, c[0x0][0x3a0] ;  /* 0x0000e800ff109b82 */ /* 0x000e700000000a00 */
[----:B------:R-:W3:Y:S01]  /*03a0*/  @!P1 LDC.64 R8, c[0x0][0x3a8] ;  /* 0x0000ea00ff089b82 */ /* 0x000ee20000000a00 */
[----:B0-----:R-:W-:-:S05]  /*03b0*/  @!P1 IADD3 R10, P2, PT, R13, R10, RZ ;  /* 0x0000000a0d0a9210 */ /* 0x001fca0007f5e0ff */
[----:B------:R-:W-:Y:S02]  /*03c0*/  @!P1 IMAD.X R11, R20, 0x1, R11, P2 ;  /* 0x00000001140b9824 */ /* 0x000fe400010e060b */
[----:B-1----:R-:W-:-:S04]  /*03d0*/  @!P1 IMAD.WIDE R12, R13, 0x4, R16 ;  /* 0x000000040d0c9825 */ /* 0x002fc800078e0210 */
[----:B--2---:R-:W-:-:S05]  /*03e0*/  @!P1 VIADD R17, R18, 0x1 ;  /* 0x0000000112119836 */ /* 0x004fca0000000000 */
[----:B------:R1:W-:Y:S04]  /*03f0*/  @!P1 STG.E desc[UR6][R12.64], R17 ;  /* 0x000000110c009986 */ /* 0x0003e8000c101906 */
[----:B------:R1:W-:Y:S04]  /*0400*/  @!P1 STG.E.U8 desc[UR6][R10.64], R14 ;  /* 0x0000000e0a009986 */ /* 0x0003e8000c101106 */
[----:B---3--:R1:W-:Y:S01]  /*0410*/  @!P1 STG.E.U8 desc[UR6][R8.64], RZ ;  /* 0x000000ff08009986 */ /* 0x0083e2000c101106 */
[----:B------:R-:W-:-:S13]  /*0420*/  ISETP.NE.AND P1, PT, R4, RZ, PT ;  /* 0x000000ff0400720c */ /* 0x000fda0003f25270 */
[----:B-1----:R-:W-:Y:S05]  /*0430*/  @P1 BRA `(.L_x_2) ;  /* 0xfffffffc00a01947 */ /* 0x002fea000383ffff */
.L_x_1:
[----:B------:R-:W-:Y:S05]  /*0440*/  BSYNC.RECONVERGENT B0 ;  /* 0x0000000000007941 */ /* 0x000fea0003800200 */
.L_x_0:
[----:B------:R-:W-:Y:S05]  /*0450*/  @P0 EXIT ;  /* 0x000000000000094d */ /* 0x000fea0003800000 */
[----:B------:R-:W0:Y:S01]  /*0460*/  LDCU.64 UR4, c[0x0][0x388] ;  /* 0x00007100ff0477ac */ /* 0x000e220008000a00 */
[----:B------:R-:W1:Y:S01]  /*0470*/  LDCU.64 UR8, c[0x0][0x398] ;  /* 0x00007300ff0877ac */ /* 0x000e620008000a00 */
[----:B0-----:R-:W-:-:S04]  /*0480*/  UIADD3 UR4, UP0, UPT, UR4, 0x8, URZ ;  /* 0x0000000804047890 */ /* 0x001fc8000ff1e0ff */
[----:B-1----:R-:W-:-:S12]  /*0490*/  UIADD3.X UR5, UPT, UPT, URZ, UR5, URZ, UP0, !UPT ;  /* 0x00000005ff057290 */ /* 0x002fd800087fe4ff */
.L_x_3:
[----:B------:R-:W-:Y:S02]  /*04a0*/  IMAD.U32 R6, RZ, RZ, UR4 ;  /* 0x00000004ff067e24 */ /* 0x000fe4000f8e00ff */
[----:B------:R-:W-:Y:S02]  /*04b0*/  IMAD.U32 R7, RZ, RZ, UR5 ;  /* 0x00000005ff077e24 */ /* 0x000fe4000f8e00ff */
[----:B------:R-:W-:-:S05]  /*04c0*/  IMAD.WIDE R6, R5, 0x4, R6 ;  /* 0x0000000405067825 */ /* 0x000fca00078e0206 */
[----:B------:R-:W2:Y:S02]  /*04d0*/  LDG.E R9, desc[UR6][R6.64+-0x8] ;  /* 0xfffff80606097981 */ /* 0x000ea4000c1e1900 */
[----:B--2---:R-:W-:Y:S02]  /*04e0*/  SHF.R.S32.HI R16, RZ, 0x1f, R9 ;  /* 0x0000001fff107819 */ /* 0x004fe40000011409 */
[----:B------:R-:W-:-:S04]  /*04f0*/  IADD3 R14, P0, PT, R9, UR8, RZ ;  /* 0x00000008090e7c10 */ /* 0x000fc8000ff1e0ff */
[----:B------:R-:W-:-:S05]  /*0500*/  IADD3.X R15, PT, PT, R16, UR9, RZ, P0, !PT ;  /* 0x00000009100f7c10 */ /* 0x000fca00087fe4ff */
[----:B------:R-:W2:Y:S02]  /*0510*/  LDG.E.U8 R14, desc[UR6][R14.64] ;  /* 0x000000060e0e7981 */ /* 0x000ea4000c1e1100 */
[----:B--2---:R-:W-:-:S13]  /*0520*/  ISETP.NE.AND P0, PT, R14, RZ, PT ;  /* 0x000000ff0e00720c */ /* 0x004fda0003f05270 */
[----:B------:R-:W2:Y:S01]  /*0530*/  @!P0 LDG.E R4, desc[UR6][R2.64] ;  /* 0x0000000602048981 */ /* 0x000ea2000c1e1900 */
[----:B------:R-:W0:Y:S08]  /*0540*/  @!P0 LDC.64 R18, c[0x0][0x390] ;  /* 0x0000e400ff128b82 */ /* 0x000e300000000a00 */
[----:B------:R-:W1:Y:S08]  /*0550*/  @!P0 LDC.64 R12, c[0x0][0x3a0] ;  /* 0x0000e800ff0c8b82 */ /* 0x000e700000000a00 */
[----:B------:R-:W3:Y:S01]  /*0560*/  @!P0 LDC.64 R10, c[0x0][0x3a8] ;  /* 0x0000ea00ff0a8b82 */ /* 0x000ee20000000a00 */
[----:B0-----:R-:W-:Y:S01]  /*0570*/  @!P0 IADD3 R8, P1, PT, R9, R18, RZ ;  /* 0x0000001209088210 */ /* 0x001fe20007f3e0ff */
[----:B------:R-:W-:-:S05]  /*0580*/  IMAD.MOV.U32 R18, RZ, RZ, 0x1 ;  /* 0x00000001ff127424 */ /* 0x000fca00078e00ff */
[----:B------:R-:W-:Y:S01]  /*0590*/  @!P0 PRMT R15, R18, 0x7610, R15 ;  /* 0x00007610120f8816 */ /* 0x000fe2000000000f */
[----:B-1----:R-:W-:-:S04]  /*05a0*/  @!P0 IMAD.WIDE R12, R9, 0x4, R12 ;  /* 0x00000004090c8825 */ /* 0x002fc800078e020c */
[----:B------:R-:W-:Y:S02]  /*05b0*/  @!P0 IMAD.X R9, R16, 0x1, R19, P1 ;  /* 0x0000000110098824 */ /* 0x000fe400008e0613 */
[----:B--2---:R-:W-:-:S05]  /*05c0*/  @!P0 VIADD R17, R4, 0x1 ;  /* 0x0000000104118836 */ /* 0x004fca0000000000 */
[----:B------:R-:W-:Y:S04]  /*05d0*/  @!P0 STG.E desc[UR6][R12.64], R17 ;  /* 0x000000110c008986 */ /* 0x000fe8000c101906 */
[----:B------:R0:W-:Y:S04]  /*05e0*/  @!P0 STG.E.U8 desc[UR6][R8.64], R15 ;  /* 0x0000000f08008986 */ /* 0x0001e8000c101106 */
[----:B---3--:R1:W-:Y:S04]  /*05f0*/  @!P0 STG.E.U8 desc[UR6][R10.64], RZ ;  /* 0x000000ff0a008986 */ /* 0x0083e8000c101106 */
[----:B------:R-:W2:Y:S02]  /*0600*/  LDG.E R19, desc[UR6][R6.64+-0x4] ;  /* 0xfffffc0606137981 */ /* 0x000ea4000c1e1900 */
[----:B--2---:R-:W-:-:S02]  /*0610*/  SHF.R.S32.HI R18, RZ, 0x1f, R19 ;  /* 0x0000001fff127819 */ /* 0x004fc40000011413 */
[----:B------:R-:W-:-:S04]  /*0620*/  IADD3 R14, P0, PT, R19, UR8, RZ ;  /* 0x00000008130e7c10 */ /* 0x000fc8000ff1e0ff */
[----:B0-----:R-:W-:-:S05]  /*0630*/  IADD3.X R15, PT, PT, R18, UR9, RZ, P0, !PT ;  /* 0x00000009120f7c10 */ /* 0x001fca00087fe4ff */
[----:B------:R-:W2:Y:S02]  /*0640*/  LDG.E.U8 R14, desc[UR6][R14.64] ;  /* 0x000000060e0e7981 */ /* 0x000ea4000c1e1100 */
[----:B--2---:R-:W-:-:S13]  /*0650*/  ISETP.NE.AND P0, PT, R14, RZ, PT ;  /* 0x000000ff0e00720c */ /* 0x004fda0003f05270 */
[----:B------:R-:W2:Y:S01]  /*0660*/  @!P0 LDG.E R4, desc[UR6][R2.64] ;  /* 0x0000000602048981 */ /* 0x000ea2000c1e1900 */
[----:B------:R-:W0:Y:S08]  /*0670*/  @!P0 LDC.64 R20, c[0x0][0x390] ;  /* 0x0000e400ff148b82 */ /* 0x000e300000000a00 */
[----:B------:R-:W1:Y:S08]  /*0680*/  @!P0 LDC.64 R16, c[0x0][0x3a0] ;  /* 0x0000e800ff108b82 */ /* 0x000e700000000a00 */
[----:B------:R-:W3:Y:S01]  /*0690*/  @!P0 LDC.64 R12, c[0x0][0x3a8] ;  /* 0x0000ea00ff0c8b82 */ /* 0x000ee20000000a00 */
[----:B0-----:R-:W-:Y:S01]  /*06a0*/  @!P0 IADD3 R8, P1, PT, R19, R20, RZ ;  /* 0x0000001413088210 */ /* 0x001fe20007f3e0ff */
[----:B------:R-:W-:-:S04]  /*06b0*/  IMAD.MOV.U32 R20, RZ, RZ, 0x1 ;  /* 0x00000001ff147424 */ /* 0x000fc800078e00ff */
[----:B------:R-:W-:Y:S01]  /*06c0*/  @!P0 IMAD.X R9, R18, 0x1, R21, P1 ;  /* 0x0000000112098824 */ /* 0x000fe200008e0615 */
[----:B------:R-:W-:Y:S01]  /*06d0*/  @!P0 PRMT R15, R20, 0x7610, R15 ;  /* 0x00007610140f8816 */ /* 0x000fe2000000000f */
[----:B-1----:R-:W-:-:S04]  /*06e0*/  @!P0 IMAD.WIDE R10, R19, 0x4, R16 ;  /* 0x00000004130a8825 */ /* 0x002fc800078e0210 */
        /* <DEDUP_REMOVED lines=30> */
[----:B------:R-:W0:Y:S01]  /*08d0*/  @!P0 LDC.64 R20, c[0x0][0x390] ;  /* 0x0000e400ff148b82 */ /* 0x000e220000000a00 */
[----:B-1----:R-:W-:Y:S02]  /*08e0*/  IMAD.MOV.U32 R10, RZ, RZ, 0x1 ;  /* 0x00000001ff0a7424 */ /* 0x002fe400078e00ff */
[----:B------:R-:W-:-:S05]  /*08f0*/  VIADD R5, R5, 0x4 ;  /* 0x0000000405057836 */ /* 0x000fca0000000000 */
[----:B------:R-:W1:Y:S08]  /*0900*/  @!P0 LDC.64 R12, c[0x0][0x3a0] ;  /* 0x0000e800ff0c8b82 */ /* 0x000e700000000a00 */
[----:B------:R-:W3:Y:S01]  /*0910*/  @!P0 LDC.64 R16, c[0x0][0x3a8] ;  /* 0x0000ea00ff108b82 */ /* 0x000ee20000000a00 */
[----:B0-----:R-:W-:-:S05]  /*0920*/  @!P0 IADD3 R8, P1, PT, R7, R20, RZ ;  /* 0x0000001407088210 */ /* 0x001fca0007f3e0ff */
[----:B------:R-:W-:Y:S02]  /*0930*/  @!P0 IMAD.X R9, R18, 0x1, R21, P1 ;  /* 0x0000000112098824 */ /* 0x000fe400008e0615 */
[----:B-1----:R-:W-:-:S04]  /*0940*/  @!P0 IMAD.WIDE R6, R7, 0x4, R12 ;  /* 0x0000000407068825 */ /* 0x002fc800078e020c */
[----:B--2---:R-:W-:Y:S01]  /*0950*/  @!P0 VIADD R11, R4, 0x1 ;  /* 0x00000001040b8836 */ /* 0x004fe20000000000 */
[----:B------:R-:W-:-:S04]  /*0960*/  @!P0 PRMT R4, R10, 0x7610, R4 ;  /* 0x000076100a048816 */ /* 0x000fc80000000004 */
[----:B------:R0:W-:Y:S04]  /*0970*/  @!P0 STG.E desc[UR6][R6.64], R11 ;  /* 0x0000000b06008986 */ /* 0x0001e8000c101906 */
[----:B------:R0:W-:Y:S04]  /*0980*/  @!P0 STG.E.U8 desc[UR6][R8.64], R4 ;  /* 0x0000000408008986 */ /* 0x0001e8000c101106 */
[----:B---3--:R0:W-:Y:S01]  /*0990*/  @!P0 STG.E.U8 desc[UR6][R16.64], RZ ;  /* 0x000000ff10008986 */ /* 0x0081e2000c101106 */
[----:B------:R-:W-:-:S13]  /*09a0*/  ISETP.GE.AND P0, PT, R5, R0, PT ;  /* 0x000000000500720c */ /* 0x000fda0003f06270 */
[----:B0-----:R-:W-:Y:S05]  /*09b0*/  @!P0 BRA `(.L_x_3) ;  /* 0xfffffff800b88947 */ /* 0x001fea000383ffff */
[----:B------:R-:W-:Y:S05]  /*09c0*/  EXIT ;  /* 0x000000000000794d */ /* 0x000fea0003800000 */
.L_x_4:
[----:B------:R-:W-:-:S00]  /*09d0*/  BRA `(.L_x_4) ;  /* 0xfffffffc00fc7947 */ /* 0x000fc0000383ffff */
[----:B------:R-:W-:-:S00]  /*09e0*/  NOP ;  /* 0x0000000000007918 */ /* 0x000fc00000000000 */
        /* <DEDUP_REMOVED lines=9> */
.L_x_5:


//--------------------- .nv.shared.reserved.0     --------------------------
	.section	.nv.shared.reserved.0,"aw",@nobits
	.weak		__nv_reservedSMEM_offset_0_alias
	.size		__nv_reservedSMEM_offset_0_alias, 0, 64
	.other		__nv_reservedSMEM_offset_0_alias,@"STO_CUDA_RESERVED_SHARED STV_DEFAULT"
__nv_reservedSMEM_offset_0_alias:
	.zero		0
	.zero		64


//--------------------- .nv.constant0._Z13bfs_optimizedP4NodePiPbS2_S1_S2_ --------------------------
	.section	.nv.constant0._Z13bfs_optimizedP4NodePiPbS2_S1_S2_,"a",@progbits
	.sectionflags	@""
	.align	4
.nv.constant0._Z13bfs_optimizedP4NodePiPbS2_S1_S2_:
	.zero		944


//--------------------- SYMBOLS --------------------------

	.type		.nv.reservedSmem.offset0,@object
	.size		.nv.reservedSmem.offset0,0x4
